//
// Generated by NVIDIA NVVM Compiler
//
// Compiler Build ID: CL-36424714
// Cuda compilation tools, release 13.0, V13.0.88
// Based on NVVM 20.0.0
//

.version 9.0
.target sm_100
.address_size 64

	// .globl	default_function_kernel

.visible .entry default_function_kernel(
	.param .u64 .ptr .align 1 default_function_kernel_param_0,
	.param .u64 .ptr .align 1 default_function_kernel_param_1
)
.maxntid 32
{
	.reg .pred 	%p<7>;
	.reg .b32 	%r<11>;
	.reg .b32 	%f<38>;
	.reg .b64 	%rd<9>;

	ld.param.u64 	%rd1, [default_function_kernel_param_0];
	ld.param.u64 	%rd2, [default_function_kernel_param_1];
	cvta.to.global.u64 	%rd3, %rd2;
	mov.u32 	%r3, %ctaid.x;
	shl.b32 	%r4, %r3, 5;
	mov.u32 	%r5, %tid.x;
	or.b32  	%r1, %r4, %r5;
	mul.wide.u32 	%rd4, %r1, 4;
	add.s64 	%rd5, %rd3, %rd4;
	ld.global.nc.f32 	%f1, [%rd5];
	abs.f32 	%f2, %f1;
	fma.rn.f32 	%f7, %f1, %f1, 0f3F800000;
	rsqrt.approx.ftz.f32 	%f8, %f7;
	fma.rn.f32 	%f9, %f7, %f8, 0f3F800000;
	rcp.approx.ftz.f32 	%f10, %f9;
	mul.f32 	%f11, %f2, %f10;
	fma.rn.f32 	%f12, %f2, %f11, %f2;
	setp.gt.f32 	%p1, %f2, 0f4B000000;
	selp.f32 	%f3, %f2, %f12, %p1;
	mov.f32 	%f13, 0f3F800000;
	add.rz.f32 	%f14, %f3, %f13;
	mov.b32 	%r6, %f14;
	add.s32 	%r7, %r6, -1061158912;
	and.b32  	%r8, %r7, -8388608;
	mov.b32 	%r2, %f3;
	sub.s32 	%r9, %r2, %r8;
	mov.b32 	%f15, %r9;
	sub.s32 	%r10, 1082130432, %r8;
	mov.b32 	%f16, %r10;
	fma.rn.f32 	%f17, %f16, 0f3E800000, 0fBF800000;
	add.f32 	%f18, %f17, %f15;
	cvt.rn.f32.s32 	%f19, %r8;
	mul.f32 	%f20, %f19, 0f34000000;
	fma.rn.f32 	%f21, %f18, 0fBD39BF78, 0f3DD80012;
	fma.rn.f32 	%f22, %f21, %f18, 0fBE0778E0;
	fma.rn.f32 	%f23, %f22, %f18, 0f3E146475;
	fma.rn.f32 	%f24, %f23, %f18, 0fBE2A68DD;
	fma.rn.f32 	%f25, %f24, %f18, 0f3E4CAF9E;
	fma.rn.f32 	%f26, %f25, %f18, 0fBE800042;
	fma.rn.f32 	%f27, %f26, %f18, 0f3EAAAAE6;
	fma.rn.f32 	%f28, %f27, %f18, 0fBF000000;
	mul.f32 	%f29, %f18, %f28;
	fma.rn.f32 	%f30, %f29, %f18, %f18;
	fma.rn.f32 	%f37, %f20, 0f3F317218, %f30;
	setp.lt.u32 	%p2, %r2, 2139095040;
	@%p2 bra 	$L__BB0_2;
	setp.gt.s32 	%p3, %r2, -1082130432;
	fma.rn.f32 	%f31, %f3, 0f7F800000, 0f7F800000;
	selp.f32 	%f32, %f31, %f37, %p3;
	setp.eq.f32 	%p4, %f3, 0f00000000;
	selp.f32 	%f37, 0f80000000, %f32, %p4;
$L__BB0_2:
	setp.gt.f32 	%p5, %f2, 0f4B000000;
	cvta.to.global.u64 	%rd6, %rd1;
	add.f32 	%f33, %f37, 0f3F317218;
	selp.f32 	%f34, %f33, %f37, %p5;
	setp.num.f32 	%p6, %f2, %f2;
	copysign.f32 	%f35, %f1, %f34;
	selp.f32 	%f36, %f35, %f34, %p6;
	add.s64 	%rd8, %rd6, %rd4;
	st.global.f32 	[%rd8], %f36;
	ret;

}
	// .globl	default_function_kernel_2
.visible .entry default_function_kernel_2(
	.param .u64 .ptr .align 1 default_function_kernel_2_param_0,
	.param .u64 .ptr .align 1 default_function_kernel_2_param_1
)
.maxntid 12
{
	.reg .pred 	%p<4>;
	.reg .b32 	%r<4>;
	.reg .b32 	%f<26>;
	.reg .b64 	%rd<8>;

	ld.param.u64 	%rd1, [default_function_kernel_2_param_0];
	ld.param.u64 	%rd2, [default_function_kernel_2_param_1];
	cvta.to.global.u64 	%rd3, %rd1;
	cvta.to.global.u64 	%rd4, %rd2;
	mov.u32 	%r1, %ctaid.x;
	mov.u32 	%r2, %tid.x;
	mad.lo.s32 	%r3, %r1, 12, %r2;
	mul.wide.u32 	%rd5, %r3, 4;
	add.s64 	%rd6, %rd4, %rd5;
	ld.global.nc.f32 	%f1, [%rd6];
	abs.f32 	%f2, %f1;
	fma.rn.f32 	%f3, %f2, 0fBF000000, 0f3F000000;
	rsqrt.approx.ftz.f32 	%f4, %f3;
	mul.f32 	%f5, %f4, %f3;
	mul.f32 	%f6, %f4, 0fBF000000;
	fma.rn.f32 	%f7, %f5, %f6, 0f3F000000;
	fma.rn.f32 	%f8, %f5, %f7, %f5;
	setp.eq.f32 	%p1, %f2, 0f3F800000;
	selp.f32 	%f9, 0f00000000, %f8, %p1;
	setp.gt.f32 	%p2, %f2, 0f3F0F5C29;
	selp.f32 	%f10, %f9, %f2, %p2;
	copysign.f32 	%f11, %f1, %f10;
	mul.f32 	%f12, %f11, %f11;
	fma.rn.f32 	%f13, %f12, 0f3D10ECEF, 0f3C8B1ABB;
	fma.rn.f32 	%f14, %f13, %f12, 0f3CFC028C;
	fma.rn.f32 	%f15, %f14, %f12, 0f3D372139;
	fma.rn.f32 	%f16, %f15, %f12, 0f3D9993DB;
	fma.rn.f32 	%f17, %f16, %f12, 0f3E2AAAC6;
	mul.f32 	%f18, %f12, %f17;
	fma.rn.f32 	%f19, %f18, %f11, %f11;
	neg.f32 	%f20, %f19;
	selp.f32 	%f21, %f19, %f20, %p2;
	fma.rn.f32 	%f22, 0f3F6EE581, 0f3FD774EB, %f21;
	setp.gt.f32 	%p3, %f1, 0f3F0F5C29;
	selp.f32 	%f23, %f19, %f22, %p3;
	add.f32 	%f24, %f23, %f23;
	selp.f32 	%f25, %f24, %f23, %p2;
	add.s64 	%rd7, %rd3, %rd5;
	st.global.f32 	[%rd7], %f25;
	ret;

}
	// .globl	default_function_kernel_1
.visible .entry default_function_kernel_1(
	.param .u64 .ptr .align 1 default_function_kernel_1_param_0,
	.param .u64 .ptr .align 1 default_function_kernel_1_param_1
)
.maxntid 32
{
	.reg .pred 	%p<4>;
	.reg .b32 	%r<5>;
	.reg .b32 	%f<24>;
	.reg .b64 	%rd<8>;

	ld.param.u64 	%rd1, [default_function_kernel_1_param_0];
	ld.param.u64 	%rd2, [default_function_kernel_1_param_1];
	cvta.to.global.u64 	%rd3, %rd1;
	cvta.to.global.u64 	%rd4, %rd2;
	mov.u32 	%r1, %ctaid.x;
	shl.b32 	%r2, %r1, 5;
	mov.u32 	%r3, %tid.x;
	or.b32  	%r4, %r2, %r3;
	mul.wide.u32 	%rd5, %r4, 4;
	add.s64 	%rd6, %rd4, %rd5;
	ld.global.nc.f32 	%f1, [%rd6];
	abs.f32 	%f2, %f1;
	fma.rn.f32 	%f3, %f2, 0fBF000000, 0f3F000000;
	rsqrt.approx.ftz.f32 	%f4, %f3;
	mul.f32 	%f5, %f4, %f3;
	mul.f32 	%f6, %f4, 0fBF000000;
	fma.rn.f32 	%f7, %f5, %f6, 0f3F000000;
	fma.rn.f32 	%f8, %f5, %f7, %f5;
	setp.eq.f32 	%p1, %f2, 0f3F800000;
	selp.f32 	%f9, 0f00000000, %f8, %p1;
	setp.gt.f32 	%p2, %f2, 0f3F0F5C29;
	selp.f32 	%f10, %f9, %f2, %p2;
	mul.f32 	%f11, %f10, %f10;
	fma.rn.f32 	%f12, %f11, 0f3D4DD2F7, 0f3C99CA97;
	fma.rn.f32 	%f13, %f12, %f11, 0f3D3F90E8;
	fma.rn.f32 	%f14, %f13, %f11, 0f3D993CCF;
	fma.rn.f32 	%f15, %f14, %f11, 0f3E2AAC04;
	mul.f32 	%f16, %f11, %f15;
	fma.rn.f32 	%f17, %f16, %f10, %f10;
	mul.f32 	%f18, %f17, 0fC0000000;
	fma.rn.f32 	%f19, 0f3F6EE581, 0f3FD774EB, %f18;
	selp.f32 	%f20, %f19, %f17, %p2;
	setp.num.f32 	%p3, %f20, %f20;
	copysign.f32 	%f21, %f1, %f20;
	selp.f32 	%f22, %f21, %f20, %p3;
	sub.f32 	%f23, %f22, %f1;
	add.s64 	%rd7, %rd3, %rd5;
	st.global.f32 	[%rd7], %f23;
	ret;

}


// ===== COMPILED SASS (sm_100) =====

	.target	sm_100

	.elftype	@"ET_EXEC"


//--------------------- .note.nv.tkinfo           --------------------------
	.section	.note.nv.tkinfo,"",@"SHT_NOTE"
	.sectionflags	@"SHF_NOTE_NV_TKINFO"
	.tkinfo
        /*0018*/ 	.word	0x00000002
        /*0030*/ 	.string	""
        /*0030*/ 	.string	"ptxas"
        /*0030*/ 	.string	"Cuda compilation tools, release 13.0, V13.0.88"
        /*0030*/ 	.string	"Build cuda_13.0.r13.0/compiler.36424714_0"
        /*0030*/ 	.string	"-arch sm_100 -m 64 "



//--------------------- .note.nv.cuinfo           --------------------------
	.section	.note.nv.cuinfo,"",@"SHT_NOTE"
	.sectionflags	@"SHF_NOTE_NV_CUINFO"
        /*0018*/ 	.short	0x0002
        /*001a*/ 	.short	0x0064
        /*001c*/ 	.short	0x0082
	.zero		2


//--------------------- .nv.info                  --------------------------
	.section	.nv.info,"",@"SHT_CUDA_INFO"
	.align	4


	//----- nvinfo : EIATTR_REGCOUNT
	.align		4
        /*0000*/ 	.byte	0x04, 0x2f
        /*0002*/ 	.short	(.L_1 - .L_0)
	.align		4
.L_0:
        /*0004*/ 	.word	index@(default_function_kernel)
        /*0008*/ 	.word	0x0000000c


	//----- nvinfo : EIATTR_FRAME_SIZE
	.align		4
.L_1:
        /*000c*/ 	.byte	0x04, 0x11
        /*000e*/ 	.short	(.L_3 - .L_2)
	.align		4
.L_2:
        /*0010*/ 	.word	index@(default_function_kernel)
        /*0014*/ 	.word	0x00000000


	//----- nvinfo : EIATTR_REGCOUNT
	.align		4
.L_3:
        /*0018*/ 	.byte	0x04, 0x2f
        /*001a*/ 	.short	(.L_5 - .L_4)
	.align		4
.L_4:
        /*001c*/ 	.word	index@(default_function_kernel_2)
        /*0020*/ 	.word	0x0000000c


	//----- nvinfo : EIATTR_FRAME_SIZE
	.align		4
.L_5:
        /*0024*/ 	.byte	0x04, 0x11
        /*0026*/ 	.short	(.L_7 - .L_6)
	.align		4
.L_6:
        /*0028*/ 	.word	index@(default_function_kernel_2)
        /*002c*/ 	.word	0x00000000


	//----- nvinfo : EIATTR_REGCOUNT
	.align		4
.L_7:
        /*0030*/ 	.byte	0x04, 0x2f
        /*0032*/ 	.short	(.L_9 - .L_8)
	.align		4
.L_8:
        /*0034*/ 	.word	index@(default_function_kernel_1)
        /*0038*/ 	.word	0x0000000c


	//----- nvinfo : EIATTR_FRAME_SIZE
	.align		4
.L_9:
        /*003c*/ 	.byte	0x04, 0x11
        /*003e*/ 	.short	(.L_11 - .L_10)
	.align		4
.L_10:
        /*0040*/ 	.word	index@(default_function_kernel_1)
        /*0044*/ 	.word	0x00000000


	//----- nvinfo : EIATTR_MIN_STACK_SIZE
	.align		4
.L_11:
        /*0048*/ 	.byte	0x04, 0x12
        /*004a*/ 	.short	(.L_13 - .L_12)
	.align		4
.L_12:
        /*004c*/ 	.word	index@(default_function_kernel_1)
        /*0050*/ 	.word	0x00000000


	//----- nvinfo : EIATTR_MIN_STACK_SIZE
	.align		4
.L_13:
        /*0054*/ 	.byte	0x04, 0x12
        /*0056*/ 	.short	(.L_15 - .L_14)
	.align		4
.L_14:
        /*0058*/ 	.word	index@(default_function_kernel_2)
        /*005c*/ 	.word	0x00000000


	//----- nvinfo : EIATTR_MIN_STACK_SIZE
	.align		4
.L_15:
        /*0060*/ 	.byte	0x04, 0x12
        /*0062*/ 	.short	(.L_17 - .L_16)
	.align		4
.L_16:
        /*0064*/ 	.word	index@(default_function_kernel)
        /*0068*/ 	.word	0x00000000
.L_17:


//--------------------- .nv.compat                --------------------------
	.section	.nv.compat,"",@"SHT_CUDA_COMPAT_INFO"
	.align	4
        /*0000*/ 	.byte	0x02, 0x09, 0x00, 0x00, 0x02, 0x02, 0x01, 0x00, 0x02, 0x05, 0x05, 0x00, 0x03, 0x07, 0x01, 0x01
        /*0010*/ 	.byte	0x02, 0x03, 0x00, 0x00, 0x02, 0x06, 0x01, 0x00, 0x04, 0x0b, 0x08, 0x00, 0x01, 0x00, 0x00, 0x00
        /*0020*/ 	.byte	0x00, 0x00, 0x00, 0x00


//--------------------- .nv.info.default_function_kernel_1 --------------------------
	.section	.nv.info.default_function_kernel_1,"",@"SHT_CUDA_INFO"
	.sectionflags	@""
	.align	4


	//----- nvinfo : EIATTR_CUDA_API_VERSION
	.align		4
        /*0000*/ 	.byte	0x04, 0x37
        /*0002*/ 	.short	(.L_19 - .L_18)
.L_18:
        /*0004*/ 	.word	0x00000082


	//----- nvinfo : EIATTR_KPARAM_INFO
	.align		4
.L_19:
        /*0008*/ 	.byte	0x04, 0x17
        /*000a*/ 	.short	(.L_21 - .L_20)
.L_20:
        /*000c*/ 	.word	0x00000000
        /*0010*/ 	.short	0x0001
        /*0012*/ 	.short	0x0008
        /*0014*/ 	.byte	0x00, 0xf5, 0x21, 0x00


	//----- nvinfo : EIATTR_KPARAM_INFO
	.align		4
.L_21:
        /*0018*/ 	.byte	0x04, 0x17
        /*001a*/ 	.short	(.L_23 - .L_22)
.L_22:
        /*001c*/ 	.word	0x00000000
        /*0020*/ 	.short	0x0000
        /*0022*/ 	.short	0x0000
        /*0024*/ 	.byte	0x00, 0xf5, 0x21, 0x00


	//----- nvinfo : EIATTR_SPARSE_MMA_MASK
	.align		4
.L_23:
        /*0028*/ 	.byte	0x03, 0x50
        /*002a*/ 	.short	0x0000


	//----- nvinfo : EIATTR_MAXREG_COUNT
	.align		4
        /*002c*/ 	.byte	0x03, 0x1b
        /*002e*/ 	.short	0x00ff


	//----- nvinfo : EIATTR_MERCURY_ISA_VERSION
	.align		4
        /*0030*/ 	.byte	0x03, 0x5f
        /*0032*/ 	.short	0x0101


	//----- nvinfo : EIATTR_VRC_CTA_INIT_COUNT
	.align		4
        /*0034*/ 	.byte	0x02, 0x4a
	.zero		1
	.zero		1


	//----- nvinfo : EIATTR_EXIT_INSTR_OFFSETS
	.align		4
        /*0038*/ 	.byte	0x04, 0x1c
        /*003a*/ 	.short	(.L_25 - .L_24)


	//   ....[0]....
.L_24:
        /*003c*/ 	.word	0x00000260


	//----- nvinfo : EIATTR_MAX_THREADS
	.align		4
.L_25:
        /*0040*/ 	.byte	0x04, 0x05
        /*0042*/ 	.short	(.L_27 - .L_26)
.L_26:
        /*0044*/ 	.word	0x00000020
        /*0048*/ 	.word	0x00000001
        /*004c*/ 	.word	0x00000001


	//----- nvinfo : EIATTR_CBANK_PARAM_SIZE
	.align		4
.L_27:
        /*0050*/ 	.byte	0x03, 0x19
        /*0052*/ 	.short	0x0010


	//----- nvinfo : EIATTR_PARAM_CBANK
	.align		4
        /*0054*/ 	.byte	0x04, 0x0a
        /*0056*/ 	.short	(.L_29 - .L_28)
	.align		4
.L_28:
        /*0058*/ 	.word	index@(.nv.constant0.default_function_kernel_1)
        /*005c*/ 	.short	0x0380
        /*005e*/ 	.short	0x0010


	//----- nvinfo : EIATTR_SW_WAR
	.align		4
.L_29:
        /*0060*/ 	.byte	0x04, 0x36
        /*0062*/ 	.short	(.L_31 - .L_30)
.L_30:
        /*0064*/ 	.word	0x00000008
.L_31:


//--------------------- .nv.info.default_function_kernel_2 --------------------------
	.section	.nv.info.default_function_kernel_2,"",@"SHT_CUDA_INFO"
	.sectionflags	@""
	.align	4


	//----- nvinfo : EIATTR_CUDA_API_VERSION
	.align		4
        /*0000*/ 	.byte	0x04, 0x37
        /*0002*/ 	.short	(.L_33 - .L_32)
.L_32:
        /*0004*/ 	.word	0x00000082


	//----- nvinfo : EIATTR_KPARAM_INFO
	.align		4
.L_33:
        /*0008*/ 	.byte	0x04, 0x17
        /*000a*/ 	.short	(.L_35 - .L_34)
.L_34:
        /*000c*/ 	.word	0x00000000
        /*0010*/ 	.short	0x0001
        /*0012*/ 	.short	0x0008
        /*0014*/ 	.byte	0x00, 0xf5, 0x21, 0x00


	//----- nvinfo : EIATTR_KPARAM_INFO
	.align		4
.L_35:
        /*0018*/ 	.byte	0x04, 0x17
        /*001a*/ 	.short	(.L_37 - .L_36)
.L_36:
        /*001c*/ 	.word	0x00000000
        /*0020*/ 	.short	0x0000
        /*0022*/ 	.short	0x0000
        /*0024*/ 	.byte	0x00, 0xf5, 0x21, 0x00


	//----- nvinfo : EIATTR_SPARSE_MMA_MASK
	.align		4
.L_37:
        /*0028*/ 	.byte	0x03, 0x50
        /*002a*/ 	.short	0x0000


	//----- nvinfo : EIATTR_MAXREG_COUNT
	.align		4
        /*002c*/ 	.byte	0x03, 0x1b
        /*002e*/ 	.short	0x00ff


	//----- nvinfo : EIATTR_MERCURY_ISA_VERSION
	.align		4
        /*0030*/ 	.byte	0x03, 0x5f
        /*0032*/ 	.short	0x0101


	//----- nvinfo : EIATTR_VRC_CTA_INIT_COUNT
	.align		4
        /*0034*/ 	.byte	0x02, 0x4a
	.zero		1
	.zero		1


	//----- nvinfo : EIATTR_EXIT_INSTR_OFFSETS
	.align		4
        /*0038*/ 	.byte	0x04, 0x1c
        /*003a*/ 	.short	(.L_39 - .L_38)


	//   ....[0]....
.L_38:
        /*003c*/ 	.word	0x00000250


	//----- nvinfo : EIATTR_MAX_THREADS
	.align		4
.L_39:
        /*0040*/ 	.byte	0x04, 0x05
        /*0042*/ 	.short	(.L_41 - .L_40)
.L_40:
        /*0044*/ 	.word	0x0000000c
        /*0048*/ 	.word	0x00000001
        /*004c*/ 	.word	0x00000001


	//----- nvinfo : EIATTR_CBANK_PARAM_SIZE
	.align		4
.L_41:
        /*0050*/ 	.byte	0x03, 0x19
        /*0052*/ 	.short	0x0010


	//----- nvinfo : EIATTR_PARAM_CBANK
	.align		4
        /*0054*/ 	.byte	0x04, 0x0a
        /*0056*/ 	.short	(.L_43 - .L_42)
	.align		4
.L_42:
        /*0058*/ 	.word	index@(.nv.constant0.default_function_kernel_2)
        /*005c*/ 	.short	0x0380
        /*005e*/ 	.short	0x0010


	//----- nvinfo : EIATTR_SW_WAR
	.align		4
.L_43:
        /*0060*/ 	.byte	0x04, 0x36
        /*0062*/ 	.short	(.L_45 - .L_44)
.L_44:
        /*0064*/ 	.word	0x00000008
.L_45:


//--------------------- .nv.info.default_function_kernel --------------------------
	.section	.nv.info.default_function_kernel,"",@"SHT_CUDA_INFO"
	.sectionflags	@""
	.align	4


	//----- nvinfo : EIATTR_CUDA_API_VERSION
	.align		4
        /*0000*/ 	.byte	0x04, 0x37
        /*0002*/ 	.short	(.L_47 - .L_46)
.L_46:
        /*0004*/ 	.word	0x00000082


	//----- nvinfo : EIATTR_KPARAM_INFO
	.align		4
.L_47:
        /*0008*/ 	.byte	0x04, 0x17
        /*000a*/ 	.short	(.L_49 - .L_48)
.L_48:
        /*000c*/ 	.word	0x00000000
        /*0010*/ 	.short	0x0001
        /*0012*/ 	.short	0x0008
        /*0014*/ 	.byte	0x00, 0xf5, 0x21, 0x00


	//----- nvinfo : EIATTR_KPARAM_INFO
	.align		4
.L_49:
        /*0018*/ 	.byte	0x04, 0x17
        /*001a*/ 	.short	(.L_51 - .L_50)
.L_50:
        /*001c*/ 	.word	0x00000000
        /*0020*/ 	.short	0x0000
        /*0022*/ 	.short	0x0000
        /*0024*/ 	.byte	0x00, 0xf5, 0x21, 0x00


	//----- nvinfo : EIATTR_SPARSE_MMA_MASK
	.align		4
.L_51:
        /*0028*/ 	.byte	0x03, 0x50
        /*002a*/ 	.short	0x0000


	//----- nvinfo : EIATTR_MAXREG_COUNT
	.align		4
        /*002c*/ 	.byte	0x03, 0x1b
        /*002e*/ 	.short	0x00ff


	//----- nvinfo : EIATTR_MERCURY_ISA_VERSION
	.align		4
        /*0030*/ 	.byte	0x03, 0x5f
        /*0032*/ 	.short	0x0101


	//----- nvinfo : EIATTR_VRC_CTA_INIT_COUNT
	.align		4
        /*0034*/ 	.byte	0x02, 0x4a
	.zero		1
	.zero		1


	//----- nvinfo : EIATTR_EXIT_INSTR_OFFSETS
	.align		4
        /*0038*/ 	.byte	0x04, 0x1c
        /*003a*/ 	.short	(.L_53 - .L_52)


	//   ....[0]....
.L_52:
        /*003c*/ 	.word	0x00000340


	//----- nvinfo : EIATTR_MAX_THREADS
	.align		4
.L_53:
        /*0040*/ 	.byte	0x04, 0x05
        /*0042*/ 	.short	(.L_55 - .L_54)
.L_54:
        /*0044*/ 	.word	0x00000020
        /*0048*/ 	.word	0x00000001
        /*004c*/ 	.word	0x00000001


	//----- nvinfo : EIATTR_CBANK_PARAM_SIZE
	.align		4
.L_55:
        /*0050*/ 	.byte	0x03, 0x19
        /*0052*/ 	.short	0x0010


	//----- nvinfo : EIATTR_PARAM_CBANK
	.align		4
        /*0054*/ 	.byte	0x04, 0x0a
        /*0056*/ 	.short	(.L_57 - .L_56)
	.align		4
.L_56:
        /*0058*/ 	.word	index@(.nv.constant0.default_function_kernel)
        /*005c*/ 	.short	0x0380
        /*005e*/ 	.short	0x0010


	//----- nvinfo : EIATTR_SW_WAR
	.align		4
.L_57:
        /*0060*/ 	.byte	0x04, 0x36
        /*0062*/ 	.short	(.L_59 - .L_58)
.L_58:
        /*0064*/ 	.word	0x00000008
.L_59:


//--------------------- .nv.callgraph             --------------------------
	.section	.nv.callgraph,"",@"SHT_CUDA_CALLGRAPH"
	.align	4
	.sectionentsize	8
	.align		4
        /*0000*/ 	.word	0x00000000
	.align		4
        /*0004*/ 	.word	0xffffffff
	.align		4
        /*0008*/ 	.word	0x00000000
	.align		4
        /*000c*/ 	.word	0xfffffffe
	.align		4
        /*0010*/ 	.word	0x00000000
	.align		4
        /*0014*/ 	.word	0xfffffffd
	.align		4
        /*0018*/ 	.word	0x00000000
	.align		4
        /*001c*/ 	.word	0xfffffffc


//--------------------- .text.default_function_kernel_1 --------------------------
	.section	.text.default_function_kernel_1,"ax",@progbits
	.align	128
        .global         default_function_kernel_1
        .type           default_function_kernel_1,@function
        .size           default_function_kernel_1,(.L_x_3 - default_function_kernel_1)
        .other          default_function_kernel_1,@"STO_CUDA_ENTRY STV_DEFAULT"
default_function_kernel_1:
.text.default_function_kernel_1:
[----:B------:R-:W-:Y:S01]  /*0000*/  LDC R1, c[0x0][0x37c] ;  /* 0x0000df00ff017b82 */ /* 0x000fe20000000800 */
[----:B------:R-:W0:Y:S07]  /*0010*/  S2R R5, SR_TID.X ;  /* 0x0000000000057919 */ /* 0x000e2e0000002100 */
[----:B------:R-:W1:Y:S01]  /*0020*/  S2UR UR4, SR_CTAID.X ;  /* 0x00000000000479c3 */ /* 0x000e620000002500 */
[----:B------:R-:W2:Y:S07]  /*0030*/  LDCU.64 UR6, c[0x0][0x358] ;  /* 0x00006b00ff0677ac */ /* 0x000eae0008000a00 */
[----:B------:R-:W3:Y:S01]  /*0040*/  LDC.64 R2, c[0x0][0x388] ;  /* 0x0000e200ff027b82 */ /* 0x000ee20000000a00 */
[----:B-1----:R-:W-:-:S06]  /*0050*/  USHF.L.U32 UR4, UR4, 0x5, URZ ;  /* 0x0000000504047899 */ /* 0x002fcc00080006ff */
[----:B0-----:R-:W-:-:S05]  /*0060*/  LOP3.LUT R5, R5, UR4, RZ, 0xfc, !PT ;  /* 0x0000000405057c12 */ /* 0x001fca000f8efcff */
[----:B---3--:R-:W-:-:S05]  /*0070*/  IMAD.WIDE.U32 R2, R5, 0x4, R2 ;  /* 0x0000000405027825 */ /* 0x008fca00078e0002 */
[----:B--2---:R0:W2:Y:S01]  /*0080*/  LDG.E.CONSTANT R0, desc[UR6][R2.64] ;  /* 0x0000000602007981 */ /* 0x0040a2000c1e9900 */
[----:B------:R-:W-:Y:S02]  /*0090*/  HFMA2 R7, -RZ, RZ, 1.75, 0 ;  /* 0x3f000000ff077431 */ /* 0x000fe400000001ff */
[----:B------:R-:W-:Y:S01]  /*00a0*/  HFMA2 R9, -RZ, RZ, 1.9599609375, 20144 ;  /* 0x3fd774ebff097431 */ /* 0x000fe200000001ff */
[----:B0-----:R-:W-:Y:S02]  /*00b0*/  MOV R3, 0x3d4dd2f7 ;  /* 0x3d4dd2f700037802 */ /* 0x001fe40000000f00 */
[C---:B--2---:R-:W-:Y:S01]  /*00c0*/  FFMA R4, |R0|.reuse, -R7, 0.5 ;  /* 0x3f00000000047423 */ /* 0x044fe20000000a07 */
[C---:B------:R-:W-:Y:S02]  /*00d0*/  FSETP.NEU.AND P1, PT, |R0|.reuse, 1, PT ;  /* 0x3f8000000000780b */ /* 0x040fe40003f2d200 */
[----:B------:R-:W-:Y:S01]  /*00e0*/  FSETP.GT.AND P0, PT, |R0|, 0.56000000238418579102, PT ;  /* 0x3f0f5c290000780b */ /* 0x000fe20003f04200 */
[----:B------:R-:W0:Y:S02]  /*00f0*/  MUFU.RSQ R7, R4 ;  /* 0x0000000400077308 */ /* 0x000e240000001400 */
[----:B0-----:R-:W-:Y:S01]  /*0100*/  FMUL R6, R4, R7 ;  /* 0x0000000704067220 */ /* 0x001fe20000400000 */
[----:B------:R-:W-:-:S04]  /*0110*/  FMUL R7, R7, -0.5 ;  /* 0xbf00000007077820 */ /* 0x000fc80000400000 */
[----:B------:R-:W-:-:S04]  /*0120*/  FFMA R7, R6, R7, 0.5 ;  /* 0x3f00000006077423 */ /* 0x000fc80000000007 */
[----:B------:R-:W-:-:S05]  /*0130*/  FFMA R7, R6, R7, R6 ;  /* 0x0000000706077223 */ /* 0x000fca0000000006 */
[----:B------:R-:W-:-:S04]  /*0140*/  FSEL R7, R7, RZ, P1 ;  /* 0x000000ff07077208 */ /* 0x000fc80000800000 */
[----:B------:R-:W-:-:S05]  /*0150*/  FSEL R7, R7, |R0|, P0 ;  /* 0x4000000007077208 */ /* 0x000fca0000000000 */
[----:B------:R-:W-:-:S04]  /*0160*/  FMUL R2, R7, R7 ;  /* 0x0000000707027220 */ /* 0x000fc80000400000 */
[----:B------:R-:W-:-:S04]  /*0170*/  FFMA R3, R2, R3, 0.018773360177874565125 ;  /* 0x3c99ca9702037423 */ /* 0x000fc80000000003 */
[----:B------:R-:W-:-:S04]  /*0180*/  FFMA R3, R2, R3, 0.046769052743911743164 ;  /* 0x3d3f90e802037423 */ /* 0x000fc80000000003 */
[----:B------:R-:W-:-:S04]  /*0190*/  FFMA R3, R2, R3, 0.074823014438152313232 ;  /* 0x3d993ccf02037423 */ /* 0x000fc80000000003 */
[----:B------:R-:W-:-:S04]  /*01a0*/  FFMA R3, R2, R3, 0.16667181253433227539 ;  /* 0x3e2aac0402037423 */ /* 0x000fc80000000003 */
[----:B------:R-:W-:Y:S02]  /*01b0*/  FMUL R4, R2, R3 ;  /* 0x0000000302047220 */ /* 0x000fe40000400000 */
[----:B------:R-:W0:Y:S02]  /*01c0*/  LDC.64 R2, c[0x0][0x380] ;  /* 0x0000e000ff027b82 */ /* 0x000e240000000a00 */
[----:B------:R-:W-:-:S04]  /*01d0*/  FFMA R7, R7, R4, R7 ;  /* 0x0000000407077223 */ /* 0x000fc80000000007 */
[----:B------:R-:W-:-:S04]  /*01e0*/  FMUL R4, R7, -2 ;  /* 0xc000000007047820 */ /* 0x000fc80000400000 */
[----:B------:R-:W-:-:S05]  /*01f0*/  @P0 FFMA R7, R9, 0.93318945169448852539, R4 ;  /* 0x3f6ee58109070823 */ /* 0x000fca0000000004 */
[C---:B------:R-:W-:Y:S02]  /*0200*/  FSETP.NAN.AND P0, PT, R7.reuse, R7, PT ;  /* 0x000000070700720b */ /* 0x040fe40003f08000 */
[----:B------:R-:W-:-:S04]  /*0210*/  LOP3.LUT R4, R7, 0x80000000, R0, 0xb8, !PT ;  /* 0x8000000007047812 */ /* 0x000fc800078eb800 */
[----:B------:R-:W-:Y:S01]  /*0220*/  FSEL R7, R4, R7, !P0 ;  /* 0x0000000704077208 */ /* 0x000fe20004000000 */
[----:B0-----:R-:W-:-:S04]  /*0230*/  IMAD.WIDE.U32 R2, R5, 0x4, R2 ;  /* 0x0000000405027825 */ /* 0x001fc800078e0002 */
[----:B------:R-:W-:-:S05]  /*0240*/  FADD R7, -R0, R7 ;  /* 0x0000000700077221 */ /* 0x000fca0000000100 */
[----:B------:R-:W-:Y:S01]  /*0250*/  STG.E desc[UR6][R2.64], R7 ;  /* 0x0000000702007986 */ /* 0x000fe2000c101906 */
[----:B------:R-:W-:Y:S05]  /*0260*/  EXIT ;  /* 0x000000000000794d */ /* 0x000fea0003800000 */
.L_x_0:
[----:B------:R-:W-:-:S00]  /*0270*/  BRA `(.L_x_0) ;  /* 0xfffffffc00fc7947 */ /* 0x000fc0000383ffff */
[----:B------:R-:W-:-:S00]  /*0280*/  NOP ;  /* 0x0000000000007918 */ /* 0x000fc00000000000 */
[----:B------:R-:W-:-:S00]  /*0290*/  NOP ;  /* 0x0000000000007918 */ /* 0x000fc00000000000 */
[----:B------:R-:W-:-:S00]  /*02a0*/  NOP ;  /* 0x0000000000007918 */ /* 0x000fc00000000000 */
[----:B------:R-:W-:-:S00]  /*02b0*/  NOP ;  /* 0x0000000000007918 */ /* 0x000fc00000000000 */
[----:B------:R-:W-:-:S00]  /*02c0*/  NOP ;  /* 0x0000000000007918 */ /* 0x000fc00000000000 */
[----:B------:R-:W-:-:S00]  /*02d0*/  NOP ;  /* 0x0000000000007918 */ /* 0x000fc00000000000 */
[----:B------:R-:W-:-:S00]  /*02e0*/  NOP ;  /* 0x0000000000007918 */ /* 0x000fc00000000000 */
[----:B------:R-:W-:-:S00]  /*02f0*/  NOP ;  /* 0x0000000000007918 */ /* 0x000fc00000000000 */
.L_x_3:


//--------------------- .text.default_function_kernel_2 --------------------------
	.section	.text.default_function_kernel_2,"ax",@progbits
	.align	128
        .global         default_function_kernel_2
        .type           default_function_kernel_2,@function
        .size           default_function_kernel_2,(.L_x_4 - default_function_kernel_2)
        .other          default_function_kernel_2,@"STO_CUDA_ENTRY STV_DEFAULT"
default_function_kernel_2:
.text.default_function_kernel_2:
[----:B------:R-:W-:Y:S01]  /*0000*/  LDC R1, c[0x0][0x37c] ;  /* 0x0000df00ff017b82 */ /* 0x000fe20000000800 */
[----:B------:R-:W0:Y:S07]  /*0010*/  S2R R5, SR_CTAID.X ;  /* 0x0000000000057919 */ /* 0x000e2e0000002500 */
[----:B------:R-:W1:Y:S01]  /*0020*/  LDC.64 R2, c[0x0][0x388] ;  /* 0x0000e200ff027b82 */ /* 0x000e620000000a00 */
[----:B------:R-:W2:Y:S01]  /*0030*/  LDCU.64 UR4, c[0x0][0x358] ;  /* 0x00006b00ff0477ac */ /* 0x000ea20008000a00 */
[----:B------:R-:W0:Y:S02]  /*0040*/  S2R R0, SR_TID.X ;  /* 0x0000000000007919 */ /* 0x000e240000002100 */
[----:B0-----:R-:W-:-:S04]  /*0050*/  IMAD R5, R5, 0xc, R0 ;  /* 0x0000000c05057824 */ /* 0x001fc800078e0200 */
[----:B-1----:R-:W-:-:S05]  /*0060*/  IMAD.WIDE.U32 R2, R5, 0x4, R2 ;  /* 0x0000000405027825 */ /* 0x002fca00078e0002 */
[----:B--2---:R0:W2:Y:S01]  /*0070*/  LDG.E.CONSTANT R0, desc[UR4][R2.64] ;  /* 0x0000000402007981 */ /* 0x0040a2000c1e9900 */
[----:B------:R-:W-:Y:S01]  /*0080*/  HFMA2 R7, -RZ, RZ, 1.75, 0 ;  /* 0x3f000000ff077431 */ /* 0x000fe200000001ff */
[----:B0-----:R-:W-:-:S04]  /*0090*/  MOV R3, 0x3d10ecef ;  /* 0x3d10ecef00037802 */ /* 0x001fc80000000f00 */
        /* <DEDUP_REMOVED lines=8> */
[----:B------:R-:W-:Y:S02]  /*0120*/  FSEL R7, R7, RZ, P1 ;  /* 0x000000ff07077208 */ /* 0x000fe40000800000 */
[----:B------:R-:W-:Y:S02]  /*0130*/  FSETP.GT.AND P1, PT, R0, 0.56000000238418579102, PT ;  /* 0x3f0f5c290000780b */ /* 0x000fe40003f24000 */
[----:B------:R-:W-:-:S04]  /*0140*/  FSEL R7, R7, |R0|, P0 ;  /* 0x4000000007077208 */ /* 0x000fc80000000000 */
[----:B------:R-:W-:-:S05]  /*0150*/  LOP3.LUT R7, R7, 0x80000000, R0, 0xb8, !PT ;  /* 0x8000000007077812 */ /* 0x000fca00078eb800 */
[----:B------:R-:W-:-:S04]  /*0160*/  FMUL R4, R7, R7 ;  /* 0x0000000707047220 */ /* 0x000fc80000400000 */
[----:B------:R-:W-:-:S04]  /*0170*/  FFMA R3, R4, R3, 0.016980519518256187439 ;  /* 0x3c8b1abb04037423 */ /* 0x000fc80000000003 */
[----:B------:R-:W-:-:S04]  /*0180*/  FFMA R3, R4, R3, 0.030762933194637298584 ;  /* 0x3cfc028c04037423 */ /* 0x000fc80000000003 */
[----:B------:R-:W-:-:S04]  /*0190*/  FFMA R3, R4, R3, 0.044709417968988418579 ;  /* 0x3d37213904037423 */ /* 0x000fc80000000003 */
[C---:B------:R-:W-:Y:S02]  /*01a0*/  FFMA R9, R4.reuse, R3, 0.074989043176174163818 ;  /* 0x3d9993db04097423 */ /* 0x040fe40000000003 */
[----:B------:R-:W0:Y:S02]  /*01b0*/  LDC.64 R2, c[0x0][0x380] ;  /* 0x0000e000ff027b82 */ /* 0x000e240000000a00 */
[----:B------:R-:W-:-:S04]  /*01c0*/  FFMA R9, R4, R9, 0.16666707396507263184 ;  /* 0x3e2aaac604097423 */ /* 0x000fc80000000009 */
[----:B------:R-:W-:Y:S01]  /*01d0*/  FMUL R4, R4, R9 ;  /* 0x0000000904047220 */ /* 0x000fe20000400000 */
[----:B------:R-:W-:-:S03]  /*01e0*/  HFMA2 R9, -RZ, RZ, 1.9599609375, 20144 ;  /* 0x3fd774ebff097431 */ /* 0x000fc600000001ff */
[----:B------:R-:W-:-:S05]  /*01f0*/  FFMA R7, R7, R4, R7 ;  /* 0x0000000407077223 */ /* 0x000fca0000000007 */
[----:B------:R-:W-:-:S05]  /*0200*/  FSEL R0, R7, -R7, P0 ;  /* 0x8000000707007208 */ /* 0x000fca0000000000 */
[----:B------:R-:W-:Y:S01]  /*0210*/  @!P1 FFMA R7, R9, 0.93318945169448852539, R0 ;  /* 0x3f6ee58109079823 */ /* 0x000fe20000000000 */
[----:B0-----:R-:W-:-:S04]  /*0220*/  IMAD.WIDE.U32 R2, R5, 0x4, R2 ;  /* 0x0000000405027825 */ /* 0x001fc800078e0002 */
[----:B------:R-:W-:-:S05]  /*0230*/  @P0 FADD R7, R7, R7 ;  /* 0x0000000707070221 */ /* 0x000fca0000000000 */
[----:B------:R-:W-:Y:S01]  /*0240*/  STG.E desc[UR4][R2.64], R7 ;  /* 0x0000000702007986 */ /* 0x000fe2000c101904 */
[----:B------:R-:W-:Y:S05]  /*0250*/  EXIT ;  /* 0x000000000000794d */ /* 0x000fea0003800000 */
.L_x_1:
        /* <DEDUP_REMOVED lines=10> */
.L_x_4:


//--------------------- .text.default_function_kernel --------------------------
	.section	.text.default_function_kernel,"ax",@progbits
	.align	128
        .global         default_function_kernel
        .type           default_function_kernel,@function
        .size           default_function_kernel,(.L_x_5 - default_function_kernel)
        .other          default_function_kernel,@"STO_CUDA_ENTRY STV_DEFAULT"
default_function_kernel:
.text.default_function_kernel:
        /* <DEDUP_REMOVED lines=8> */
[----:B--2---:R-:W2:Y:S01]  /*0080*/  LDG.E.CONSTANT R0, desc[UR6][R2.64] ;  /* 0x0000000602007981 */ /* 0x004ea2000c1e9900 */
[----:B------:R-:W-:Y:S02]  /*0090*/  HFMA2 R8, -RZ, RZ, 1.625, 0 ;  /* 0x3e800000ff087431 */ /* 0x000fe400000001ff */
[C---:B--2---:R-:W-:Y:S01]  /*00a0*/  FFMA R4, R0.reuse, R0, 1 ;  /* 0x3f80000000047423 */ /* 0x044fe20000000000 */
[----:B------:R-:W-:-:S03]  /*00b0*/  FSETP.GT.AND P0, PT, |R0|, 8388608, PT ;  /* 0x4b0000000000780b */ /* 0x000fc60003f04200 */
[----:B------:R-:W0:Y:S02]  /*00c0*/  MUFU.RSQ R7, R4 ;  /* 0x0000000400077308 */ /* 0x000e240000001400 */
[----:B0-----:R-:W-:-:S06]  /*00d0*/  FFMA R7, R4, R7, 1 ;  /* 0x3f80000004077423 */ /* 0x001fcc0000000007 */
[----:B------:R-:W0:Y:S02]  /*00e0*/  MUFU.RCP R7, R7 ;  /* 0x0000000700077308 */ /* 0x000e240000001000 */
[----:B0-----:R-:W-:Y:S01]  /*00f0*/  FMUL R9, |R0|, R7 ;  /* 0x0000000700097220 */ /* 0x001fe20000400200 */
[----:B------:R-:W-:-:S03]  /*0100*/  MOV R7, 0x3d39bf78 ;  /* 0x3d39bf7800077802 */ /* 0x000fc60000000f00 */
[----:B------:R-:W-:-:S05]  /*0110*/  FFMA R9, |R0|, R9, |R0| ;  /* 0x0000000900097223 */ /* 0x000fca0000000600 */
[----:B------:R-:W-:-:S04]  /*0120*/  FSEL R9, |R0|, R9, P0 ;  /* 0x0000000900097208 */ /* 0x000fc80000000200 */
[C---:B------:R-:W-:Y:S01]  /*0130*/  ISETP.GE.U32.AND P1, PT, R9.reuse, 0x7f800000, PT ;  /* 0x7f8000000900780c */ /* 0x040fe20003f26070 */
[----:B------:R-:W-:-:S03]  /*0140*/  FADD.RZ R6, R9, 1 ;  /* 0x3f80000009067421 */ /* 0x000fc6000000c000 */
[----:B------:R-:W-:Y:S02]  /*0150*/  ISETP.GT.AND P2, PT, R9, -0x40800000, P1 ;  /* 0xbf8000000900780c */ /* 0x000fe40000f44270 */
[----:B------:R-:W-:-:S04]  /*0160*/  IADD3 R6, PT, PT, R6, -0x3f400000, RZ ;  /* 0xc0c0000006067810 */ /* 0x000fc80007ffe0ff */
[----:B------:R-:W-:-:S03]  /*0170*/  LOP3.LUT R6, R6, 0xff800000, RZ, 0xc0, !PT ;  /* 0xff80000006067812 */ /* 0x000fc600078ec0ff */
[----:B------:R-:W-:Y:S02]  /*0180*/  @P1 MOV R4, 0x7f800000 ;  /* 0x7f80000000041802 */ /* 0x000fe40000000f00 */
[----:B------:R-:W-:Y:S02]  /*0190*/  IADD3 R3, PT, PT, -R6, 0x40800000, RZ ;  /* 0x4080000006037810 */ /* 0x000fe40007ffe1ff */
[-C--:B------:R-:W-:Y:S02]  /*01a0*/  IADD3 R2, PT, PT, R9, -R6.reuse, RZ ;  /* 0x8000000609027210 */ /* 0x080fe40007ffe0ff */
[----:B------:R-:W-:Y:S01]  /*01b0*/  I2FP.F32.S32 R6, R6 ;  /* 0x0000000600067245 */ /* 0x000fe20000201400 */
[----:B------:R-:W-:-:S04]  /*01c0*/  FFMA R3, R3, R8, -1 ;  /* 0xbf80000003037423 */ /* 0x000fc80000000008 */
[----:B------:R-:W-:Y:S01]  /*01d0*/  FADD R2, R2, R3 ;  /* 0x0000000302027221 */ /* 0x000fe20000000000 */
[----:B------:R-:W-:-:S03]  /*01e0*/  FMUL R6, R6, 1.1920928955078125e-07 ;  /* 0x3400000006067820 */ /* 0x000fc60000400000 */
[----:B------:R-:W-:-:S04]  /*01f0*/  FFMA R3, R2, -R7, 0.10546888411045074463 ;  /* 0x3dd8001202037423 */ /* 0x000fc80000000807 */
[----:B------:R-:W-:-:S04]  /*0200*/  FFMA R3, R2, R3, -0.13229703903198242188 ;  /* 0xbe0778e002037423 */ /* 0x000fc80000000003 */
[----:B------:R-:W-:-:S04]  /*0210*/  FFMA R3, R2, R3, 0.14491446316242218018 ;  /* 0x3e14647502037423 */ /* 0x000fc80000000003 */
[----:B------:R-:W-:-:S04]  /*0220*/  FFMA R3, R2, R3, -0.16641564667224884033 ;  /* 0xbe2a68dd02037423 */ /* 0x000fc80000000003 */
[----:B------:R-:W-:-:S04]  /*0230*/  FFMA R3, R2, R3, 0.19988867640495300293 ;  /* 0x3e4caf9e02037423 */ /* 0x000fc80000000003 */
[----:B------:R-:W-:-:S04]  /*0240*/  FFMA R3, R2, R3, -0.25000196695327758789 ;  /* 0xbe80004202037423 */ /* 0x000fc80000000003 */
[----:B------:R-:W-:-:S04]  /*0250*/  FFMA R3, R2, R3, 0.33333510160446166992 ;  /* 0x3eaaaae602037423 */ /* 0x000fc80000000003 */
[----:B------:R-:W-:-:S04]  /*0260*/  FFMA R3, R2, R3, -0.5 ;  /* 0xbf00000002037423 */ /* 0x000fc80000000003 */
[----:B------:R-:W-:-:S04]  /*0270*/  FMUL R3, R2, R3 ;  /* 0x0000000302037220 */ /* 0x000fc80000400000 */
[----:B------:R-:W-:-:S04]  /*0280*/  FFMA R3, R2, R3, R2 ;  /* 0x0000000302037223 */ /* 0x000fc80000000002 */
[----:B------:R-:W-:Y:S01]  /*0290*/  FFMA R6, R6, 0.69314718246459960938, R3 ;  /* 0x3f31721806067823 */ /* 0x000fe20000000003 */
[C---:B------:R-:W-:Y:S01]  /*02a0*/  @P2 FFMA R6, R9.reuse, R4, +INF ;  /* 0x7f80000009062423 */ /* 0x040fe20000000004 */
[----:B------:R-:W0:Y:S01]  /*02b0*/  LDC.64 R2, c[0x0][0x380] ;  /* 0x0000e000ff027b82 */ /* 0x000e220000000a00 */
[----:B------:R-:W-:-:S04]  /*02c0*/  @P1 FSETP.NEU.AND P2, PT, R9, RZ, PT ;  /* 0x000000ff0900120b */ /* 0x000fc80003f4d000 */
[----:B------:R-:W-:-:S05]  /*02d0*/  @P1 FSEL R6, R6, -RZ, P2 ;  /* 0x800000ff06061208 */ /* 0x000fca0001000000 */
[----:B------:R-:W-:Y:S01]  /*02e0*/  @P0 FADD R6, R6, 0.69314718246459960938 ;  /* 0x3f31721806060421 */ /* 0x000fe20000000000 */
[----:B------:R-:W-:-:S04]  /*02f0*/  FSETP.NAN.AND P0, PT, |R0|, |R0|, PT ;  /* 0x400000000000720b */ /* 0x000fc80003f08200 */
[----:B------:R-:W-:Y:S01]  /*0300*/  LOP3.LUT R0, R6, 0x80000000, R0, 0xb8, !PT ;  /* 0x8000000006007812 */ /* 0x000fe200078eb800 */
[----:B0-----:R-:W-:-:S03]  /*0310*/  IMAD.WIDE.U32 R2, R5, 0x4, R2 ;  /* 0x0000000405027825 */ /* 0x001fc600078e0002 */
[----:B------:R-:W-:-:S05]  /*0320*/  FSEL R5, R0, R6, !P0 ;  /* 0x0000000600057208 */ /* 0x000fca0004000000 */
[----:B------:R-:W-:Y:S01]  /*0330*/  STG.E desc[UR6][R2.64], R5 ;  /* 0x0000000502007986 */ /* 0x000fe2000c101906 */
[----:B------:R-:W-:Y:S05]  /*0340*/  EXIT ;  /* 0x000000000000794d */ /* 0x000fea0003800000 */
.L_x_2:
        /* <DEDUP_REMOVED lines=11> */
.L_x_5:


//--------------------- .nv.shared.reserved.0     --------------------------
	.section	.nv.shared.reserved.0,"aw",@nobits
	.weak		__nv_reservedSMEM_offset_0_alias
	.size		__nv_reservedSMEM_offset_0_alias, 0, 64
	.other		__nv_reservedSMEM_offset_0_alias,@"STO_CUDA_RESERVED_SHARED STV_DEFAULT"
__nv_reservedSMEM_offset_0_alias:
	.zero		0
	.zero		64


//--------------------- .nv.constant0.default_function_kernel_1 --------------------------
	.section	.nv.constant0.default_function_kernel_1,"a",@progbits
	.sectionflags	@""
	.align	4
.nv.constant0.default_function_kernel_1:
	.zero		912


//--------------------- .nv.constant0.default_function_kernel_2 --------------------------
	.section	.nv.constant0.default_function_kernel_2,"a",@progbits
	.sectionflags	@""
	.align	4
.nv.constant0.default_function_kernel_2:
	.zero		912


//--------------------- .nv.constant0.default_function_kernel --------------------------
	.section	.nv.constant0.default_function_kernel,"a",@progbits
	.sectionflags	@""
	.align	4
.nv.constant0.default_function_kernel:
	.zero		912


//--------------------- SYMBOLS --------------------------

	.type		.nv.reservedSmem.offset0,@object
	.size		.nv.reservedSmem.offset0,0x4
